	.headerflags	@"EF_CUDA_TEXMODE_UNIFIED EF_CUDA_64BIT_ADDRESS EF_CUDA_ACCELERATORS EF_CUDA_SM90 EF_CUDA_VIRTUAL_SM(EF_CUDA_SM90)"
	.elftype	@"ET_EXEC"


//--------------------- .nv.info                  --------------------------
	.section	.nv.info,"",@"SHT_CUDA_INFO"
	.align	4


	//----- nvinfo : EIATTR_REGCOUNT
	.align		4
        /*0000*/ 	.byte	0x04, 0x2f
        /*0002*/ 	.short	(.L_3 - .L_2)
	.align		4
.L_2:
        /*0004*/ 	.word	index@(triton_poi_fused_pixel_shuffle_23)
        /*0008*/ 	.word	0x00000014


	//----- nvinfo : EIATTR_MIN_STACK_SIZE
	.align		4
.L_3:
        /*000c*/ 	.byte	0x04, 0x12
        /*000e*/ 	.short	(.L_5 - .L_4)
	.align		4
.L_4:
        /*0010*/ 	.word	index@(triton_poi_fused_pixel_shuffle_23)
        /*0014*/ 	.word	0x00000000


	//----- nvinfo : EIATTR_FRAME_SIZE
	.align		4
.L_5:
        /*0018*/ 	.byte	0x04, 0x11
        /*001a*/ 	.short	(.L_7 - .L_6)
	.align		4
.L_6:
        /*001c*/ 	.word	index@(triton_poi_fused_pixel_shuffle_23)
        /*0020*/ 	.word	0x00000000


	//----- nvinfo : EIATTR_MIN_STACK_SIZE
	.align		4
.L_7:
        /*0024*/ 	.byte	0x04, 0x12
        /*0026*/ 	.short	(.L_9 - .L_8)
	.align		4
.L_8:
        /*0028*/ 	.word	index@(triton_poi_fused_pixel_shuffle_23)
        /*002c*/ 	.word	0x00000000
.L_9:


//--------------------- .nv.info.triton_poi_fused_pixel_shuffle_23 --------------------------
	.section	.nv.info.triton_poi_fused_pixel_shuffle_23,"",@"SHT_CUDA_INFO"
	.sectionflags	@""
	.align	4


	//----- nvinfo : EIATTR_CUDA_API_VERSION
	.align		4
        /*0000*/ 	.byte	0x04, 0x37
        /*0002*/ 	.short	(.L_11 - .L_10)
.L_10:
        /*0004*/ 	.word	0x0000007c


	//----- nvinfo : EIATTR_KPARAM_INFO
	.align		4
.L_11:
        /*0008*/ 	.byte	0x04, 0x17
        /*000a*/ 	.short	(.L_13 - .L_12)
.L_12:
        /*000c*/ 	.word	0x00000000
        /*0010*/ 	.short	0x0006
        /*0012*/ 	.short	0x0030
        /*0014*/ 	.byte	0x00, 0xf0, 0x11, 0x00


	//----- nvinfo : EIATTR_KPARAM_INFO
	.align		4
.L_13:
        /*0018*/ 	.byte	0x04, 0x17
        /*001a*/ 	.short	(.L_15 - .L_14)
.L_14:
        /*001c*/ 	.word	0x00000000
        /*0020*/ 	.short	0x0005
        /*0022*/ 	.short	0x0028
        /*0024*/ 	.byte	0x00, 0xf4, 0x21, 0x00


	//----- nvinfo : EIATTR_KPARAM_INFO
	.align		4
.L_15:
        /*0028*/ 	.byte	0x04, 0x17
        /*002a*/ 	.short	(.L_17 - .L_16)
.L_16:
        /*002c*/ 	.word	0x00000000
        /*0030*/ 	.short	0x0004
        /*0032*/ 	.short	0x0020
        /*0034*/ 	.byte	0x00, 0xf4, 0x21, 0x00


	//----- nvinfo : EIATTR_KPARAM_INFO
	.align		4
.L_17:
        /*0038*/ 	.byte	0x04, 0x17
        /*003a*/ 	.short	(.L_19 - .L_18)
.L_18:
        /*003c*/ 	.word	0x00000000
        /*0040*/ 	.short	0x0003
        /*0042*/ 	.short	0x0018
        /*0044*/ 	.byte	0x00, 0xf4, 0x21, 0x00


	//----- nvinfo : EIATTR_KPARAM_INFO
	.align		4
.L_19:
        /*0048*/ 	.byte	0x04, 0x17
        /*004a*/ 	.short	(.L_21 - .L_20)
.L_20:
        /*004c*/ 	.word	0x00000000
        /*0050*/ 	.short	0x0002
        /*0052*/ 	.short	0x0010
        /*0054*/ 	.byte	0x00, 0xf4, 0x21, 0x00


	//----- nvinfo : EIATTR_KPARAM_INFO
	.align		4
.L_21:
        /*0058*/ 	.byte	0x04, 0x17
        /*005a*/ 	.short	(.L_23 - .L_22)
.L_22:
        /*005c*/ 	.word	0x00000000
        /*0060*/ 	.short	0x0001
        /*0062*/ 	.short	0x0008
        /*0064*/ 	.byte	0x00, 0xf4, 0x21, 0x00


	//----- nvinfo : EIATTR_KPARAM_INFO
	.align		4
.L_23:
        /*0068*/ 	.byte	0x04, 0x17
        /*006a*/ 	.short	(.L_25 - .L_24)
.L_24:
        /*006c*/ 	.word	0x00000000
        /*0070*/ 	.short	0x0000
        /*0072*/ 	.short	0x0000
        /*0074*/ 	.byte	0x00, 0xf4, 0x21, 0x00


	//----- nvinfo : EIATTR_SPARSE_MMA_MASK
	.align		4
.L_25:
        /*0078*/ 	.byte	0x03, 0x50
        /*007a*/ 	.short	0x0000


	//----- nvinfo : EIATTR_MAXREG_COUNT
	.align		4
        /*007c*/ 	.byte	0x03, 0x1b
        /*007e*/ 	.short	0x00ff


	//----- nvinfo : EIATTR_EXIT_INSTR_OFFSETS
	.align		4
        /*0080*/ 	.byte	0x04, 0x1c
        /*0082*/ 	.short	(.L_27 - .L_26)


	//   ....[0]....
.L_26:
        /*0084*/ 	.word	0x00000590


	//----- nvinfo : EIATTR_REQNTID
	.align		4
.L_27:
        /*0088*/ 	.byte	0x04, 0x10
        /*008a*/ 	.short	(.L_29 - .L_28)
.L_28:
        /*008c*/ 	.word	0x00000100
        /*0090*/ 	.word	0x00000001
        /*0094*/ 	.word	0x00000001


	//----- nvinfo : EIATTR_CBANK_PARAM_SIZE
	.align		4
.L_29:
        /*0098*/ 	.byte	0x03, 0x19
        /*009a*/ 	.short	0x0034


	//----- nvinfo : EIATTR_PARAM_CBANK
	.align		4
        /*009c*/ 	.byte	0x04, 0x0a
        /*009e*/ 	.short	(.L_31 - .L_30)
	.align		4
.L_30:
        /*00a0*/ 	.word	index@(.nv.constant0.triton_poi_fused_pixel_shuffle_23)
        /*00a4*/ 	.short	0x0210
        /*00a6*/ 	.short	0x0034


	//----- nvinfo : EIATTR_SW_WAR
	.align		4
.L_31:
        /*00a8*/ 	.byte	0x04, 0x36
        /*00aa*/ 	.short	(.L_33 - .L_32)
.L_32:
        /*00ac*/ 	.word	0x00000008
.L_33:


//--------------------- .nv.callgraph             --------------------------
	.section	.nv.callgraph,"",@"SHT_CUDA_CALLGRAPH"
	.align	4
	.sectionentsize	8
	.align		4
        /*0000*/ 	.word	0x00000000
	.align		4
        /*0004*/ 	.word	0xffffffff
	.align		4
        /*0008*/ 	.word	0x00000000
	.align		4
        /*000c*/ 	.word	0xfffffffe
	.align		4
        /*0010*/ 	.word	0x00000000
	.align		4
        /*0014*/ 	.word	0xfffffffd
	.align		4
        /*0018*/ 	.word	0x00000000
	.align		4
        /*001c*/ 	.word	0xfffffffc


//--------------------- .nv.constant4             --------------------------
	.section	.nv.constant4,"a",@progbits
	.align	8
	.align		8
.nv.constant4:
        /*0000*/ 	.dword	_$_str
	.align		8
        /*0008*/ 	.dword	_$_str_$_2


//--------------------- .text.triton_poi_fused_pixel_shuffle_23 --------------------------
	.section	.text.triton_poi_fused_pixel_shuffle_23,"ax",@progbits
	.align	128
        .global         triton_poi_fused_pixel_shuffle_23
        .type           triton_poi_fused_pixel_shuffle_23,@function
        .size           triton_poi_fused_pixel_shuffle_23,(.L_x_1 - triton_poi_fused_pixel_shuffle_23)
        .other          triton_poi_fused_pixel_shuffle_23,@"STO_CUDA_ENTRY STV_DEFAULT"
triton_poi_fused_pixel_shuffle_23:
.text.triton_poi_fused_pixel_shuffle_23:
[----:B------:R-:W-:Y:S01]  /*0000*/  LDC R1, c[0x0][0x28] ;  /* 0x00000a00ff017b82 */ /* 0x000fe20000000800 */
[----:B------:R-:W1:Y:S01]  /*0010*/  S2R R0, SR_TID.X ;  /* 0x0000000000007919 */ /* 0x000e620000002100 */
[----:B------:R-:W-:Y:S01]  /*0020*/  ULDC.64 UR4, c[0x0][0x208] ;  /* 0x0000820000047ab9 */ /* 0x000fe20000000a00 */
[----:B------:R-:W2:Y:S01]  /*0030*/  S2R R3, SR_CTAID.X ;  /* 0x0000000000037919 */ /* 0x000ea20000002500 */
[----:B-1----:R-:W-:Y:S01]  /*0040*/  IMAD.SHL.U32 R0, R0, 0x2, RZ ;  /* 0x0000000200007824 */ /* 0x002fe200078e00ff */
[----:B--2---:R-:W-:-:S04]  /*0050*/  SHF.R.S32.HI R5, RZ, 0x16, R3 ;  /* 0x00000016ff057819 */ /* 0x004fc80000011403 */
[----:B------:R-:W-:Y:S02]  /*0060*/  LOP3.LUT R0, R0, 0x1fe, RZ, 0xc0, !PT ;  /* 0x000001fe00007812 */ /* 0x000fe400078ec0ff */
[----:B------:R-:W-:-:S03]  /*0070*/  SGXT R5, R5, 0x1 ;  /* 0x000000010505781a */ /* 0x000fc60000000200 */
[----:B------:R-:W-:-:S05]  /*0080*/  IMAD R0, R3, 0x200, R0 ;  /* 0x0000020003007824 */ /* 0x000fca00078e0200 */
[CC--:B------:R-:W-:Y:S02]  /*0090*/  LEA.HI R3, R5.reuse, R0.reuse, RZ, 0xc ;  /* 0x0000000005037211 */ /* 0x0c0fe400078f60ff */
[----:B------:R-:W-:Y:S02]  /*00a0*/  LEA.HI R2, R5, R0, RZ, 0x6 ;  /* 0x0000000005027211 */ /* 0x000fe400078f30ff */
[----:B------:R-:W-:Y:S02]  /*00b0*/  SHF.R.S32.HI R10, RZ, 0xc, R3 ;  /* 0x0000000cff0a7819 */ /* 0x000fe40000011403 */
[----:B------:R-:W-:Y:S02]  /*00c0*/  SHF.R.S32.HI R4, RZ, 0x6, R2 ;  /* 0x00000006ff047819 */ /* 0x000fe40000011402 */
[----:B------:R-:W1:Y:S01]  /*00d0*/  LDC.64 R2, c[0x0][0x220] ;  /* 0x00008800ff027b82 */ /* 0x000e620000000a00 */
[----:B------:R-:W-:Y:S01]  /*00e0*/  IMAD.HI R11, R10, 0x30c30c31, RZ ;  /* 0x30c30c310a0b7827 */ /* 0x000fe200078e02ff */
[----:B------:R-:W-:-:S02]  /*00f0*/  LEA.HI R6, R4, R4, RZ, 0x3 ;  /* 0x0000000404067211 */ /* 0x000fc400078f18ff */
[----:B------:R-:W-:Y:S02]  /*0100*/  LEA.HI R8, R5, R0, RZ, 0x3 ;  /* 0x0000000005087211 */ /* 0x000fe400078f18ff */
[----:B------:R-:W-:Y:S02]  /*0110*/  SHF.R.U32.HI R12, RZ, 0x1f, R11 ;  /* 0x0000001fff0c7819 */ /* 0x000fe4000001160b */
[----:B------:R-:W-:Y:S02]  /*0120*/  LOP3.LUT R9, R6, 0x1ffffff8, RZ, 0xc0, !PT ;  /* 0x1ffffff806097812 */ /* 0x000fe400078ec0ff */
[----:B------:R-:W-:Y:S02]  /*0130*/  LOP3.LUT R7, R8, 0xfffffff8, RZ, 0xc0, !PT ;  /* 0xfffffff808077812 */ /* 0x000fe400078ec0ff */
[----:B------:R-:W-:Y:S02]  /*0140*/  LEA.HI R11, R11, R12, RZ, 0x1e ;  /* 0x0000000c0b0b7211 */ /* 0x000fe400078ff0ff */
[----:B------:R-:W-:Y:S01]  /*0150*/  IADD3 R4, R4, -R9, RZ ;  /* 0x8000000904047210 */ /* 0x000fe20007ffe0ff */
[----:B------:R-:W-:-:S02]  /*0160*/  IMAD.IADD R7, R0, 0x1, -R7 ;  /* 0x0000000100077824 */ /* 0x000fc400078e0a07 */
[----:B------:R-:W-:Y:S02]  /*0170*/  IMAD R11, R11, -0x15, R10 ;  /* 0xffffffeb0b0b7824 */ /* 0x000fe400078e020a */
[----:B------:R-:W-:Y:S01]  /*0180*/  IMAD R4, R4, 0x8, R7 ;  /* 0x0000000804047824 */ /* 0x000fe200078e0207 */
[----:B------:R-:W-:Y:S01]  /*0190*/  LEA.HI R9, R5, R0, RZ, 0x9 ;  /* 0x0000000005097211 */ /* 0x000fe200078f48ff */
[----:B------:R-:W-:Y:S01]  /*01a0*/  IMAD.HI R13, R0, 0x30c30c31, RZ ;  /* 0x30c30c31000d7827 */ /* 0x000fe200078e02ff */
[----:B------:R-:W2:Y:S02]  /*01b0*/  LDC.64 R6, c[0x0][0x210] ;  /* 0x00008400ff067b82 */ /* 0x000ea40000000a00 */
[----:B------:R-:W-:-:S05]  /*01c0*/  LEA R4, R11, R4, 0x6 ;  /* 0x000000040b047211 */ /* 0x000fca00078e30ff */
[----:B-1----:R-:W-:-:S06]  /*01d0*/  IMAD.WIDE R2, R4, 0x4, R2 ;  /* 0x0000000404027825 */ /* 0x002fcc00078e0202 */
[----:B------:R-:W3:Y:S01]  /*01e0*/  LDG.E.EL.64 R2, desc[UR4][R2.64] ;  /* 0x0000000402027981 */ /* 0x000ee2000c2e1b00 */
[----:B------:R-:W-:Y:S02]  /*01f0*/  SHF.R.S32.HI R5, RZ, 0x3, R8 ;  /* 0x00000003ff057819 */ /* 0x000fe40000011408 */
[----:B------:R-:W-:Y:S02]  /*0200*/  SHF.R.S32.HI R11, RZ, 0x9, R9 ;  /* 0x00000009ff0b7819 */ /* 0x000fe40000011409 */
[----:B------:R-:W-:Y:S01]  /*0210*/  LEA.HI R10, R5, R5, RZ, 0x3 ;  /* 0x00000005050a7211 */ /* 0x000fe200078f18ff */
[----:B------:R-:W1:Y:S01]  /*0220*/  LDC.64 R8, c[0x0][0x218] ;  /* 0x00008600ff087b82 */ /* 0x000e620000000a00 */
[----:B------:R-:W-:Y:S02]  /*0230*/  LEA.HI R12, R11, R11, RZ, 0x3 ;  /* 0x0000000b0b0c7211 */ /* 0x000fe400078f18ff */
[----:B------:R-:W-:Y:S02]  /*0240*/  LOP3.LUT R10, R10, 0xfffffff8, RZ, 0xc0, !PT ;  /* 0xfffffff80a0a7812 */ /* 0x000fe400078ec0ff */
[----:B------:R-:W-:-:S02]  /*0250*/  SHF.R.U32.HI R14, RZ, 0x1f, R13 ;  /* 0x0000001fff0e7819 */ /* 0x000fc4000001160d */
[----:B------:R-:W-:Y:S01]  /*0260*/  LOP3.LUT R12, R12, 0xfffffff8, RZ, 0xc0, !PT ;  /* 0xfffffff80c0c7812 */ /* 0x000fe200078ec0ff */
[----:B------:R-:W-:Y:S01]  /*0270*/  IMAD.IADD R5, R5, 0x1, -R10 ;  /* 0x0000000105057824 */ /* 0x000fe200078e0a0a */
[----:B------:R-:W-:-:S03]  /*0280*/  LEA.HI.SX32 R16, R13, R14, 0x12 ;  /* 0x0000000e0d107211 */ /* 0x000fc600078f92ff */
[----:B------:R-:W-:Y:S01]  /*0290*/  IMAD.IADD R14, R11, 0x1, -R12 ;  /* 0x000000010b0e7824 */ /* 0x000fe200078e0a0c */
[----:B------:R-:W-:Y:S01]  /*02a0*/  LEA R5, R16, R5, 0x6 ;  /* 0x0000000510057211 */ /* 0x000fe200078e30ff */
[----:B------:R-:W4:Y:S04]  /*02b0*/  LDC.64 R10, c[0x0][0x230] ;  /* 0x00008c00ff0a7b82 */ /* 0x000f280000000a00 */
[----:B------:R-:W-:-:S04]  /*02c0*/  IMAD R5, R14, 0x8, R5 ;  /* 0x000000080e057824 */ /* 0x000fc800078e0205 */
[----:B------:R-:W5:Y:S01]  /*02d0*/  LDC.64 R12, c[0x0][0x228] ;  /* 0x00008a00ff0c7b82 */ /* 0x000f620000000a00 */
[----:B------:R-:W-:Y:S02]  /*02e0*/  IMAD R5, R5, 0x540, R4 ;  /* 0x0000054005057824 */ /* 0x000fe400078e0204 */
[----:B-1----:R-:W-:-:S04]  /*02f0*/  IMAD.WIDE R14, R4, 0x4, R8 ;  /* 0x00000004040e7825 */ /* 0x002fc800078e0208 */
[----:B--2---:R-:W-:Y:S02]  /*0300*/  IMAD.WIDE R8, R5, 0x4, R6 ;  /* 0x0000000405087825 */ /* 0x004fe400078e0206 */
[----:B------:R-:W2:Y:S04]  /*0310*/  LDG.E.EL.64 R6, desc[UR4][R14.64] ;  /* 0x000000040e067981 */ /* 0x000ea8000c2e1b00 */
[----:B------:R-:W2:Y:S01]  /*0320*/  LDG.E.64 R8, desc[UR4][R8.64] ;  /* 0x0000000408087981 */ /* 0x000ea2000c1e1b00 */
[----:B----4-:R-:W-:-:S06]  /*0330*/  IMAD.WIDE R10, R4, 0x4, R10 ;  /* 0x00000004040a7825 */ /* 0x010fcc00078e020a */
[----:B------:R-:W4:Y:S01]  /*0340*/  LDG.E.EL.64 R10, desc[UR4][R10.64] ;  /* 0x000000040a0a7981 */ /* 0x000f22000c2e1b00 */
[----:B-----5:R-:W-:-:S05]  /*0350*/  IMAD.WIDE R12, R4, 0x4, R12 ;  /* 0x00000004040c7825 */ /* 0x020fca00078e020c */
[----:B------:R1:W4:Y:S02]  /*0360*/  LDG.E.EL.64 R4, desc[UR4][R12.64] ;  /* 0x000000040c047981 */ /* 0x000324000c2e1b00 */
[----:B-1----:R-:W-:Y:S01]  /*0370*/  HFMA2.MMA R12, -RZ, RZ, 1.625, 0 ;  /* 0x3e800000ff0c7435 */ /* 0x002fe200000001ff */
[----:B---3--:R-:W-:Y:S01]  /*0380*/  FADD R2, R2, 9.9999997473787516356e-06 ;  /* 0x3727c5ac02027421 */ /* 0x008fe20000000000 */
[----:B------:R-:W-:-:S03]  /*0390*/  FADD R3, R3, 9.9999997473787516356e-06 ;  /* 0x3727c5ac03037421 */ /* 0x000fc60000000000 */
[----:B------:R-:W1:Y:S08]  /*03a0*/  MUFU.SQRT R16, R2 ;  /* 0x0000000200107308 */ /* 0x000e700000002000 */
[----:B------:R3:W5:Y:S01]  /*03b0*/  MUFU.SQRT R17, R3 ;  /* 0x0000000300117308 */ /* 0x0007620000002000 */
[C---:B-1----:R-:W-:Y:S02]  /*03c0*/  FSETP.GT.AND P0, PT, R16.reuse, 8.50705917302346158658e+37, PT ;  /* 0x7e8000001000780b */ /* 0x042fe40003f04000 */
[----:B------:R-:W-:Y:S01]  /*03d0*/  FSETP.GEU.AND P2, PT, R16, 1.175494350822287508e-38, PT ;  /* 0x008000001000780b */ /* 0x000fe20003f4e000 */
[----:B---3--:R-:W1:Y:S01]  /*03e0*/  LDC.64 R2, c[0x0][0x238] ;  /* 0x00008e00ff027b82 */ /* 0x008e620000000a00 */
[----:B-----5:R-:W-:-:S02]  /*03f0*/  FSETP.GT.AND P1, PT, R17, 8.50705917302346158658e+37, PT ;  /* 0x7e8000001100780b */ /* 0x020fc40003f24000 */
[----:B------:R-:W-:-:S07]  /*0400*/  FSETP.GEU.AND P3, PT, R17, 1.175494350822287508e-38, PT ;  /* 0x008000001100780b */ /* 0x000fce0003f6e000 */
[----:B------:R-:W-:-:S04]  /*0410*/  @P0 FMUL R16, R16, 0.25 ;  /* 0x3e80000010100820 */ /* 0x000fc80000400000 */
[----:B------:R-:W-:Y:S01]  /*0420*/  @!P2 FMUL R16, R16, 16777216 ;  /* 0x4b8000001010a820 */ /* 0x000fe20000400000 */
[----:B------:R-:W-:-:S04]  /*0430*/  @P1 FMUL R17, R17, 0.25 ;  /* 0x3e80000011111820 */ /* 0x000fc80000400000 */
[----:B------:R-:W-:Y:S01]  /*0440*/  @!P3 FMUL R17, R17, 16777216 ;  /* 0x4b8000001111b820 */ /* 0x000fe20000400000 */
[----:B------:R-:W3:Y:S01]  /*0450*/  MUFU.RCP R16, R16 ;  /* 0x0000001000107308 */ /* 0x000ee20000001000 */
[----:B------:R-:W-:-:S07]  /*0460*/  FSEL R13, R12, 1, P0 ;  /* 0x3f8000000c0d7808 */ /* 0x000fce0000000000 */
[----:B------:R-:W5:Y:S01]  /*0470*/  MUFU.RCP R17, R17 ;  /* 0x0000001100117308 */ /* 0x000f620000001000 */
[----:B------:R-:W-:Y:S01]  /*0480*/  FSEL R12, R12, 1, P1 ;  /* 0x3f8000000c0c7808 */ /* 0x000fe20000800000 */
[----:B------:R-:W-:-:S04]  /*0490*/  @!P2 FMUL R13, R13, 16777216 ;  /* 0x4b8000000d0da820 */ /* 0x000fc80000400000 */
[----:B------:R-:W-:Y:S01]  /*04a0*/  @!P3 FMUL R12, R12, 16777216 ;  /* 0x4b8000000c0cb820 */ /* 0x000fe20000400000 */
[----:B--2---:R-:W-:Y:S01]  /*04b0*/  FADD R7, R9, -R7 ;  /* 0x8000000709077221 */ /* 0x004fe20000000000 */
[----:B------:R-:W-:Y:S01]  /*04c0*/  FADD R6, R8, -R6 ;  /* 0x8000000608067221 */ /* 0x000fe20000000000 */
[----:B---3--:R-:W-:Y:S01]  /*04d0*/  FMUL R13, R16, R13 ;  /* 0x0000000d100d7220 */ /* 0x008fe20000400000 */
[----:B-----5:R-:W-:-:S03]  /*04e0*/  FMUL R12, R17, R12 ;  /* 0x0000000c110c7220 */ /* 0x020fc60000400000 */
[----:B------:R-:W-:Y:S01]  /*04f0*/  FMUL R13, R6, R13 ;  /* 0x0000000d060d7220 */ /* 0x000fe20000400000 */
[----:B------:R-:W-:-:S03]  /*0500*/  FMUL R12, R7, R12 ;  /* 0x0000000c070c7220 */ /* 0x000fc60000400000 */
[----:B----4-:R-:W-:Y:S01]  /*0510*/  FFMA R4, R4, R13, R10 ;  /* 0x0000000d04047223 */ /* 0x010fe2000000000a */
[----:B------:R-:W-:-:S04]  /*0520*/  FFMA R5, R5, R12, R11 ;  /* 0x0000000c05057223 */ /* 0x000fc8000000000b */
[----:B------:R-:W-:Y:S02]  /*0530*/  FSETP.GEU.AND P0, PT, R4, RZ, PT ;  /* 0x000000ff0400720b */ /* 0x000fe40003f0e000 */
[C---:B------:R-:W-:Y:S01]  /*0540*/  FSETP.GEU.AND P1, PT, R5.reuse, RZ, PT ;  /* 0x000000ff0500720b */ /* 0x040fe20003f2e000 */
[----:B-1----:R-:W-:Y:S01]  /*0550*/  IMAD.WIDE R2, R0, 0x4, R2 ;  /* 0x0000000400027825 */ /* 0x002fe200078e0202 */
[----:B------:R-:W-:Y:S02]  /*0560*/  FSEL R4, R4, RZ, P0 ;  /* 0x000000ff04047208 */ /* 0x000fe40000000000 */
[----:B------:R-:W-:-:S05]  /*0570*/  FSEL R5, R5, RZ, P1 ;  /* 0x000000ff05057208 */ /* 0x000fca0000800000 */
[----:B------:R-:W-:Y:S01]  /*0580*/  STG.E.64 desc[UR4][R2.64], R4 ;  /* 0x0000000402007986 */ /* 0x000fe2000c101b04 */
[----:B------:R-:W-:Y:S05]  /*0590*/  EXIT ;  /* 0x000000000000794d */ /* 0x000fea0003800000 */
.L_x_0:
[----:B------:R-:W-:-:S00]  /*05a0*/  BRA `(.L_x_0) ;  /* 0xfffffffc00fc7947 */ /* 0x000fc0000383ffff */
[----:B------:R-:W-:-:S00]  /*05b0*/  NOP ;  /* 0x0000000000007918 */ /* 0x000fc00000000000 */
        /* <DEDUP_REMOVED lines=12> */
.L_x_1:


//--------------------- .nv.global.init           --------------------------
	.section	.nv.global.init,"aw",@progbits
.nv.global.init:
	.type		_$_str,@object
	.size		_$_str,(_$_str_$_2 - _$_str)
_$_str:
        /*0000*/ 	.byte	0x5f, 0x5f, 0x43, 0x55, 0x44, 0x41, 0x5f, 0x46, 0x54, 0x5a, 0x00
	.type		_$_str_$_2,@object
	.size		_$_str_$_2,(.L_1 - _$_str_$_2)
_$_str_$_2:
        /*000b*/ 	.byte	0x5f, 0x5f, 0x43, 0x55, 0x44, 0x41, 0x5f, 0x50, 0x52, 0x45, 0x43, 0x5f, 0x53, 0x51, 0x52, 0x54
        /*001b*/ 	.byte	0x00
.L_1:


//--------------------- .nv.constant0.triton_poi_fused_pixel_shuffle_23 --------------------------
	.section	.nv.constant0.triton_poi_fused_pixel_shuffle_23,"a",@progbits
	.sectionflags	@""
	.align	4
.nv.constant0.triton_poi_fused_pixel_shuffle_23:
	.zero		580
